//
// Generated by NVIDIA NVVM Compiler
//
// Compiler Build ID: CL-36424714
// Cuda compilation tools, release 13.0, V13.0.88
// Based on NVVM 20.0.0
//

.version 9.0
.target sm_100
.address_size 64

	// .globl	_Z23voxel_ball_query_kerneliiiffiiPKfS0_Pi

.visible .entry _Z23voxel_ball_query_kerneliiiffiiPKfS0_Pi(
	.param .u32 _Z23voxel_ball_query_kerneliiiffiiPKfS0_Pi_param_0,
	.param .u32 _Z23voxel_ball_query_kerneliiiffiiPKfS0_Pi_param_1,
	.param .u32 _Z23voxel_ball_query_kerneliiiffiiPKfS0_Pi_param_2,
	.param .f32 _Z23voxel_ball_query_kerneliiiffiiPKfS0_Pi_param_3,
	.param .f32 _Z23voxel_ball_query_kerneliiiffiiPKfS0_Pi_param_4,
	.param .u32 _Z23voxel_ball_query_kerneliiiffiiPKfS0_Pi_param_5,
	.param .u32 _Z23voxel_ball_query_kerneliiiffiiPKfS0_Pi_param_6,
	.param .u64 .ptr .align 1 _Z23voxel_ball_query_kerneliiiffiiPKfS0_Pi_param_7,
	.param .u64 .ptr .align 1 _Z23voxel_ball_query_kerneliiiffiiPKfS0_Pi_param_8,
	.param .u64 .ptr .align 1 _Z23voxel_ball_query_kerneliiiffiiPKfS0_Pi_param_9
)
{
	.reg .pred 	%p<27>;
	.reg .b32 	%r<57>;
	.reg .b32 	%f<23>;
	.reg .b64 	%rd<33>;

	ld.param.u32 	%r31, [_Z23voxel_ball_query_kerneliiiffiiPKfS0_Pi_param_0];
	ld.param.u32 	%r27, [_Z23voxel_ball_query_kerneliiiffiiPKfS0_Pi_param_1];
	ld.param.u32 	%r28, [_Z23voxel_ball_query_kerneliiiffiiPKfS0_Pi_param_2];
	ld.param.f32 	%f13, [_Z23voxel_ball_query_kerneliiiffiiPKfS0_Pi_param_4];
	ld.param.u32 	%r29, [_Z23voxel_ball_query_kerneliiiffiiPKfS0_Pi_param_5];
	mov.u32 	%r1, %ctaid.y;
	mov.u32 	%r32, %ctaid.x;
	mov.u32 	%r33, %ntid.x;
	mov.u32 	%r34, %tid.x;
	mad.lo.s32 	%r48, %r32, %r33, %r34;
	setp.ge.s32 	%p1, %r1, %r31;
	setp.ge.s32 	%p2, %r48, %r28;
	or.pred  	%p3, %p1, %p2;
	@%p3 bra 	$L__BB0_12;
	mul.lo.s32 	%r35, %r1, %r27;
	mul.lo.s32 	%r3, %r35, 3;
	mul.lo.s32 	%r4, %r28, %r1;
	mul.f32 	%f1, %f13, %f13;
	setp.lt.s32 	%p4, %r27, 1;
	@%p4 bra 	$L__BB0_12;
	ld.param.u64 	%rd32, [_Z23voxel_ball_query_kerneliiiffiiPKfS0_Pi_param_9];
	ld.param.f32 	%f21, [_Z23voxel_ball_query_kerneliiiffiiPKfS0_Pi_param_3];
	cvta.to.global.u64 	%rd8, %rd32;
	mul.lo.s32 	%r36, %r29, %r4;
	mul.wide.s32 	%rd9, %r36, 4;
	add.s64 	%rd1, %rd8, %rd9;
	and.b32  	%r5, %r29, 7;
	and.b32  	%r6, %r29, 3;
	and.b32  	%r7, %r29, 2147483640;
	and.b32  	%r8, %r29, 1;
	neg.s32 	%r9, %r7;
	add.s64 	%rd2, %rd1, 16;
	mul.f32 	%f2, %f21, %f21;
	mul.lo.s32 	%r37, %r4, 3;
	cvt.s64.s32 	%rd3, %r37;
	cvt.s64.s32 	%rd4, %r3;
$L__BB0_3:
	ld.param.u64 	%rd30, [_Z23voxel_ball_query_kerneliiiffiiPKfS0_Pi_param_7];
	mul.lo.s32 	%r39, %r48, 3;
	cvt.s64.s32 	%rd10, %r39;
	add.s64 	%rd11, %rd3, %rd10;
	cvta.to.global.u64 	%rd12, %rd30;
	shl.b64 	%rd13, %rd11, 2;
	add.s64 	%rd14, %rd12, %rd13;
	ld.global.nc.f32 	%f3, [%rd14];
	ld.global.nc.f32 	%f4, [%rd14+4];
	ld.global.nc.f32 	%f5, [%rd14+8];
	mul.lo.s32 	%r11, %r48, %r29;
	mov.b32 	%r49, 0;
	mov.u32 	%r50, %r49;
$L__BB0_4:
	ld.param.u64 	%rd31, [_Z23voxel_ball_query_kerneliiiffiiPKfS0_Pi_param_8];
	add.f32 	%f22, %f1, 0f3F800000;
	mul.lo.s32 	%r40, %r49, 3;
	cvt.u64.u32 	%rd15, %r40;
	add.s64 	%rd16, %rd4, %rd15;
	cvta.to.global.u64 	%rd17, %rd31;
	shl.b64 	%rd18, %rd16, 2;
	add.s64 	%rd19, %rd17, %rd18;
	ld.global.nc.f32 	%f7, [%rd19];
	ld.global.nc.f32 	%f14, [%rd19+4];
	ld.global.nc.f32 	%f15, [%rd19+8];
	setp.eq.f32 	%p5, %f7, 0f00000000;
	setp.eq.f32 	%p6, %f14, 0f00000000;
	and.pred  	%p7, %p5, %p6;
	setp.eq.f32 	%p8, %f15, 0f00000000;
	and.pred  	%p9, %p7, %p8;
	@%p9 bra 	$L__BB0_6;
	sub.f32 	%f16, %f3, %f7;
	sub.f32 	%f17, %f4, %f14;
	mul.f32 	%f18, %f17, %f17;
	fma.rn.f32 	%f19, %f16, %f16, %f18;
	sub.f32 	%f20, %f5, %f15;
	fma.rn.f32 	%f22, %f20, %f20, %f19;
$L__BB0_6:
	setp.eq.f32 	%p10, %f22, 0f00000000;
	@%p10 bra 	$L__BB0_8;
	setp.ltu.f32 	%p11, %f22, %f2;
	setp.geu.f32 	%p12, %f22, %f1;
	or.pred  	%p13, %p11, %p12;
	@%p13 bra 	$L__BB0_10;
$L__BB0_8:
	setp.gt.s32 	%p14, %r29, 0;
	setp.eq.s32 	%p15, %r50, 0;
	and.pred  	%p16, %p15, %p14;
	@%p16 bra 	$L__BB0_13;
$L__BB0_9:
	add.s32 	%r46, %r50, %r11;
	mul.wide.s32 	%rd28, %r46, 4;
	add.s64 	%rd29, %rd1, %rd28;
	st.global.u32 	[%rd29], %r49;
	add.s32 	%r50, %r50, 1;
	setp.ge.s32 	%p24, %r50, %r29;
	@%p24 bra 	$L__BB0_11;
$L__BB0_10:
	add.s32 	%r49, %r49, 1;
	setp.eq.s32 	%p25, %r49, %r27;
	@%p25 bra 	$L__BB0_11;
	bra.uni 	$L__BB0_4;
$L__BB0_11:
	ld.param.u32 	%r47, [_Z23voxel_ball_query_kerneliiiffiiPKfS0_Pi_param_6];
	add.s32 	%r48, %r48, %r47;
	setp.lt.s32 	%p26, %r48, %r28;
	@%p26 bra 	$L__BB0_3;
$L__BB0_12:
	ret;
$L__BB0_13:
	setp.lt.u32 	%p17, %r29, 8;
	mov.b32 	%r55, 0;
	mov.u32 	%r51, %r11;
	mov.u32 	%r52, %r9;
	@%p17 bra 	$L__BB0_14;
	bra.uni 	$L__BB0_22;
$L__BB0_14:
	setp.eq.s32 	%p19, %r5, 0;
	@%p19 bra 	$L__BB0_9;
	add.s32 	%r42, %r5, -1;
	setp.lt.u32 	%p20, %r42, 3;
	@%p20 bra 	$L__BB0_17;
	add.s32 	%r43, %r55, %r11;
	mul.wide.s32 	%rd22, %r43, 4;
	add.s64 	%rd23, %rd1, %rd22;
	st.global.u32 	[%rd23], %r49;
	st.global.u32 	[%rd23+4], %r49;
	st.global.u32 	[%rd23+8], %r49;
	st.global.u32 	[%rd23+12], %r49;
	add.s32 	%r55, %r55, 4;
$L__BB0_17:
	setp.eq.s32 	%p21, %r6, 0;
	@%p21 bra 	$L__BB0_9;
	setp.eq.s32 	%p22, %r6, 1;
	@%p22 bra 	$L__BB0_20;
	add.s32 	%r44, %r55, %r11;
	mul.wide.s32 	%rd24, %r44, 4;
	add.s64 	%rd25, %rd1, %rd24;
	st.global.u32 	[%rd25], %r49;
	st.global.u32 	[%rd25+4], %r49;
	add.s32 	%r55, %r55, 2;
$L__BB0_20:
	setp.eq.s32 	%p23, %r8, 0;
	@%p23 bra 	$L__BB0_9;
	add.s32 	%r45, %r55, %r11;
	mul.wide.s32 	%rd26, %r45, 4;
	add.s64 	%rd27, %rd1, %rd26;
	st.global.u32 	[%rd27], %r49;
	bra.uni 	$L__BB0_9;
$L__BB0_22:
	.pragma "nounroll";
	mul.wide.s32 	%rd20, %r51, 4;
	add.s64 	%rd21, %rd2, %rd20;
	st.global.u32 	[%rd21+-16], %r49;
	st.global.u32 	[%rd21+-12], %r49;
	st.global.u32 	[%rd21+-8], %r49;
	st.global.u32 	[%rd21+-4], %r49;
	st.global.u32 	[%rd21], %r49;
	st.global.u32 	[%rd21+4], %r49;
	st.global.u32 	[%rd21+8], %r49;
	st.global.u32 	[%rd21+12], %r49;
	add.s32 	%r52, %r52, 8;
	add.s32 	%r51, %r51, 8;
	setp.eq.s32 	%p18, %r52, 0;
	mov.u32 	%r55, %r7;
	@%p18 bra 	$L__BB0_14;
	bra.uni 	$L__BB0_22;

}


// ===== COMPILED SASS (sm_100) =====

	.target	sm_100

	.elftype	@"ET_EXEC"


//--------------------- .note.nv.tkinfo           --------------------------
	.section	.note.nv.tkinfo,"",@"SHT_NOTE"
	.sectionflags	@"SHF_NOTE_NV_TKINFO"
	.tkinfo
        /*0018*/ 	.word	0x00000002
        /*0030*/ 	.string	""
        /*0030*/ 	.string	"ptxas"
        /*0030*/ 	.string	"Cuda compilation tools, release 13.0, V13.0.88"
        /*0030*/ 	.string	"Build cuda_13.0.r13.0/compiler.36424714_0"
        /*0030*/ 	.string	"-arch sm_100 -m 64 "



//--------------------- .note.nv.cuinfo           --------------------------
	.section	.note.nv.cuinfo,"",@"SHT_NOTE"
	.sectionflags	@"SHF_NOTE_NV_CUINFO"
        /*0018*/ 	.short	0x0002
        /*001a*/ 	.short	0x0064
        /*001c*/ 	.short	0x0082
	.zero		2


//--------------------- .nv.info                  --------------------------
	.section	.nv.info,"",@"SHT_CUDA_INFO"
	.align	4


	//----- nvinfo : EIATTR_REGCOUNT
	.align		4
        /*0000*/ 	.byte	0x04, 0x2f
        /*0002*/ 	.short	(.L_1 - .L_0)
	.align		4
.L_0:
        /*0004*/ 	.word	index@(_Z23voxel_ball_query_kerneliiiffiiPKfS0_Pi)
        /*0008*/ 	.word	0x0000001d


	//----- nvinfo : EIATTR_FRAME_SIZE
	.align		4
.L_1:
        /*000c*/ 	.byte	0x04, 0x11
        /*000e*/ 	.short	(.L_3 - .L_2)
	.align		4
.L_2:
        /*0010*/ 	.word	index@(_Z23voxel_ball_query_kerneliiiffiiPKfS0_Pi)
        /*0014*/ 	.word	0x00000000


	//----- nvinfo : EIATTR_MIN_STACK_SIZE
	.align		4
.L_3:
        /*0018*/ 	.byte	0x04, 0x12
        /*001a*/ 	.short	(.L_5 - .L_4)
	.align		4
.L_4:
        /*001c*/ 	.word	index@(_Z23voxel_ball_query_kerneliiiffiiPKfS0_Pi)
        /*0020*/ 	.word	0x00000000
.L_5:


//--------------------- .nv.compat                --------------------------
	.section	.nv.compat,"",@"SHT_CUDA_COMPAT_INFO"
	.align	4
        /*0000*/ 	.byte	0x02, 0x09, 0x00, 0x00, 0x02, 0x02, 0x01, 0x00, 0x02, 0x05, 0x05, 0x00, 0x03, 0x07, 0x01, 0x01
        /*0010*/ 	.byte	0x02, 0x03, 0x00, 0x00, 0x02, 0x06, 0x01, 0x00, 0x04, 0x0b, 0x08, 0x00, 0x09, 0x00, 0x00, 0x00
        /*0020*/ 	.byte	0x00, 0x00, 0x00, 0x00


//--------------------- .nv.info._Z23voxel_ball_query_kerneliiiffiiPKfS0_Pi --------------------------
	.section	.nv.info._Z23voxel_ball_query_kerneliiiffiiPKfS0_Pi,"",@"SHT_CUDA_INFO"
	.sectionflags	@""
	.align	4


	//----- nvinfo : EIATTR_CUDA_API_VERSION
	.align		4
        /*0000*/ 	.byte	0x04, 0x37
        /*0002*/ 	.short	(.L_7 - .L_6)
.L_6:
        /*0004*/ 	.word	0x00000082


	//----- nvinfo : EIATTR_KPARAM_INFO
	.align		4
.L_7:
        /*0008*/ 	.byte	0x04, 0x17
        /*000a*/ 	.short	(.L_9 - .L_8)
.L_8:
        /*000c*/ 	.word	0x00000000
        /*0010*/ 	.short	0x0009
        /*0012*/ 	.short	0x0030
        /*0014*/ 	.byte	0x00, 0xf5, 0x21, 0x00


	//----- nvinfo : EIATTR_KPARAM_INFO
	.align		4
.L_9:
        /*0018*/ 	.byte	0x04, 0x17
        /*001a*/ 	.short	(.L_11 - .L_10)
.L_10:
        /*001c*/ 	.word	0x00000000
        /*0020*/ 	.short	0x0008
        /*0022*/ 	.short	0x0028
        /*0024*/ 	.byte	0x00, 0xf5, 0x21, 0x00


	//----- nvinfo : EIATTR_KPARAM_INFO
	.align		4
.L_11:
        /*0028*/ 	.byte	0x04, 0x17
        /*002a*/ 	.short	(.L_13 - .L_12)
.L_12:
        /*002c*/ 	.word	0x00000000
        /*0030*/ 	.short	0x0007
        /*0032*/ 	.short	0x0020
        /*0034*/ 	.byte	0x00, 0xf5, 0x21, 0x00


	//----- nvinfo : EIATTR_KPARAM_INFO
	.align		4
.L_13:
        /*0038*/ 	.byte	0x04, 0x17
        /*003a*/ 	.short	(.L_15 - .L_14)
.L_14:
        /*003c*/ 	.word	0x00000000
        /*0040*/ 	.short	0x0006
        /*0042*/ 	.short	0x0018
        /*0044*/ 	.byte	0x00, 0xf0, 0x11, 0x00


	//----- nvinfo : EIATTR_KPARAM_INFO
	.align		4
.L_15:
        /*0048*/ 	.byte	0x04, 0x17
        /*004a*/ 	.short	(.L_17 - .L_16)
.L_16:
        /*004c*/ 	.word	0x00000000
        /*0050*/ 	.short	0x0005
        /*0052*/ 	.short	0x0014
        /*0054*/ 	.byte	0x00, 0xf0, 0x11, 0x00


	//----- nvinfo : EIATTR_KPARAM_INFO
	.align		4
.L_17:
        /*0058*/ 	.byte	0x04, 0x17
        /*005a*/ 	.short	(.L_19 - .L_18)
.L_18:
        /*005c*/ 	.word	0x00000000
        /*0060*/ 	.short	0x0004
        /*0062*/ 	.short	0x0010
        /*0064*/ 	.byte	0x00, 0xf0, 0x11, 0x00


	//----- nvinfo : EIATTR_KPARAM_INFO
	.align		4
.L_19:
        /*0068*/ 	.byte	0x04, 0x17
        /*006a*/ 	.short	(.L_21 - .L_20)
.L_20:
        /*006c*/ 	.word	0x00000000
        /*0070*/ 	.short	0x0003
        /*0072*/ 	.short	0x000c
        /*0074*/ 	.byte	0x00, 0xf0, 0x11, 0x00


	//----- nvinfo : EIATTR_KPARAM_INFO
	.align		4
.L_21:
        /*0078*/ 	.byte	0x04, 0x17
        /*007a*/ 	.short	(.L_23 - .L_22)
.L_22:
        /*007c*/ 	.word	0x00000000
        /*0080*/ 	.short	0x0002
        /*0082*/ 	.short	0x0008
        /*0084*/ 	.byte	0x00, 0xf0, 0x11, 0x00


	//----- nvinfo : EIATTR_KPARAM_INFO
	.align		4
.L_23:
        /*0088*/ 	.byte	0x04, 0x17
        /*008a*/ 	.short	(.L_25 - .L_24)
.L_24:
        /*008c*/ 	.word	0x00000000
        /*0090*/ 	.short	0x0001
        /*0092*/ 	.short	0x0004
        /*0094*/ 	.byte	0x00, 0xf0, 0x11, 0x00


	//----- nvinfo : EIATTR_KPARAM_INFO
	.align		4
.L_25:
        /*0098*/ 	.byte	0x04, 0x17
        /*009a*/ 	.short	(.L_27 - .L_26)
.L_26:
        /*009c*/ 	.word	0x00000000
        /*00a0*/ 	.short	0x0000
        /*00a2*/ 	.short	0x0000
        /*00a4*/ 	.byte	0x00, 0xf0, 0x11, 0x00


	//----- nvinfo : EIATTR_SPARSE_MMA_MASK
	.align		4
.L_27:
        /*00a8*/ 	.byte	0x03, 0x50
        /*00aa*/ 	.short	0x0000


	//----- nvinfo : EIATTR_MAXREG_COUNT
	.align		4
        /*00ac*/ 	.byte	0x03, 0x1b
        /*00ae*/ 	.short	0x00ff


	//----- nvinfo : EIATTR_MERCURY_ISA_VERSION
	.align		4
        /*00b0*/ 	.byte	0x03, 0x5f
        /*00b2*/ 	.short	0x0101


	//----- nvinfo : EIATTR_VRC_CTA_INIT_COUNT
	.align		4
        /*00b4*/ 	.byte	0x02, 0x4a
	.zero		1
	.zero		1


	//----- nvinfo : EIATTR_EXIT_INSTR_OFFSETS
	.align		4
        /*00b8*/ 	.byte	0x04, 0x1c
        /*00ba*/ 	.short	(.L_29 - .L_28)


	//   ....[0]....
.L_28:
        /*00bc*/ 	.word	0x000000a0


	//   ....[1]....
        /*00c0*/ 	.word	0x000000f0


	//   ....[2]....
        /*00c4*/ 	.word	0x000008d0


	//----- nvinfo : EIATTR_INDIRECT_BRANCH_TARGETS
	.align		4
.L_29:
        /*00c8*/ 	.byte	0x04, 0x34
        /*00ca*/ 	.short	(.L_31 - .L_30)


	//   ....[0]....
.L_30:
        /*00cc*/ 	.word	.L_x_8@srel
        /*00d0*/ 	.short	0x0
        /*00d2*/ 	.short	0x0
        /*00d4*/ 	.word	0x3
        /*00d8*/ 	.word	.L_x_4@srel
        /*00dc*/ 	.word	.L_x_15@srel
        /*00e0*/ 	.word	.L_x_16@srel


	//----- nvinfo : EIATTR_CRS_STACK_SIZE
	.align		4
.L_31:
        /*00e4*/ 	.byte	0x04, 0x1e
        /*00e6*/ 	.short	(.L_33 - .L_32)
.L_32:
        /*00e8*/ 	.word	0x00000000


	//----- nvinfo : EIATTR_CBANK_PARAM_SIZE
	.align		4
.L_33:
        /*00ec*/ 	.byte	0x03, 0x19
        /*00ee*/ 	.short	0x0038


	//----- nvinfo : EIATTR_PARAM_CBANK
	.align		4
        /*00f0*/ 	.byte	0x04, 0x0a
        /*00f2*/ 	.short	(.L_35 - .L_34)
	.align		4
.L_34:
        /*00f4*/ 	.word	index@(.nv.constant0._Z23voxel_ball_query_kerneliiiffiiPKfS0_Pi)
        /*00f8*/ 	.short	0x0380
        /*00fa*/ 	.short	0x0038


	//----- nvinfo : EIATTR_SW_WAR
	.align		4
.L_35:
        /*00fc*/ 	.byte	0x04, 0x36
        /*00fe*/ 	.short	(.L_37 - .L_36)
.L_36:
        /*0100*/ 	.word	0x00000008
.L_37:


//--------------------- .nv.callgraph             --------------------------
	.section	.nv.callgraph,"",@"SHT_CUDA_CALLGRAPH"
	.align	4
	.sectionentsize	8
	.align		4
        /*0000*/ 	.word	0x00000000
	.align		4
        /*0004*/ 	.word	0xffffffff
	.align		4
        /*0008*/ 	.word	0x00000000
	.align		4
        /*000c*/ 	.word	0xfffffffe
	.align		4
        /*0010*/ 	.word	0x00000000
	.align		4
        /*0014*/ 	.word	0xfffffffd
	.align		4
        /*0018*/ 	.word	0x00000000
	.align		4
        /*001c*/ 	.word	0xfffffffc


//--------------------- .nv.constant2._Z23voxel_ball_query_kerneliiiffiiPKfS0_Pi --------------------------
	.section	.nv.constant2._Z23voxel_ball_query_kerneliiiffiiPKfS0_Pi,"a",@progbits
	.sectionflags	@""
	.align	4
.nv.constant2._Z23voxel_ball_query_kerneliiiffiiPKfS0_Pi:
        /*0000*/ 	.byte	0xe0, 0x07, 0x00, 0x00, 0xa0, 0x07, 0x00, 0x00, 0x50, 0x07, 0x00, 0x00


//--------------------- .text._Z23voxel_ball_query_kerneliiiffiiPKfS0_Pi --------------------------
	.section	.text._Z23voxel_ball_query_kerneliiiffiiPKfS0_Pi,"ax",@progbits
	.align	128
        .global         _Z23voxel_ball_query_kerneliiiffiiPKfS0_Pi
        .type           _Z23voxel_ball_query_kerneliiiffiiPKfS0_Pi,@function
        .size           _Z23voxel_ball_query_kerneliiiffiiPKfS0_Pi,(.L_x_17 - _Z23voxel_ball_query_kerneliiiffiiPKfS0_Pi)
        .other          _Z23voxel_ball_query_kerneliiiffiiPKfS0_Pi,@"STO_CUDA_ENTRY STV_DEFAULT"
_Z23voxel_ball_query_kerneliiiffiiPKfS0_Pi:
.text._Z23voxel_ball_query_kerneliiiffiiPKfS0_Pi:
[----:B------:R-:W-:Y:S01]  /*0000*/  LDC R1, c[0x0][0x37c] ;  /* 0x0000df00ff017b82 */ /* 0x000fe20000000800 */
[----:B------:R-:W0:Y:S07]  /*0010*/  S2R R3, SR_TID.X ;  /* 0x0000000000037919 */ /* 0x000e2e0000002100 */
[----:B------:R-:W0:Y:S08]  /*0020*/  S2UR UR5, SR_CTAID.X ;  /* 0x00000000000579c3 */ /* 0x000e300000002500 */
[----:B------:R-:W0:Y:S08]  /*0030*/  LDC R4, c[0x0][0x360] ;  /* 0x0000d800ff047b82 */ /* 0x000e300000000800 */
[----:B------:R-:W1:Y:S08]  /*0040*/  LDC R5, c[0x0][0x388] ;  /* 0x0000e200ff057b82 */ /* 0x000e700000000800 */
[----:B------:R-:W2:Y:S08]  /*0050*/  S2UR UR4, SR_CTAID.Y ;  /* 0x00000000000479c3 */ /* 0x000eb00000002600 */
[----:B------:R-:W2:Y:S01]  /*0060*/  LDC R0, c[0x0][0x380] ;  /* 0x0000e000ff007b82 */ /* 0x000ea20000000800 */
[----:B0-----:R-:W-:-:S05]  /*0070*/  IMAD R4, R4, UR5, R3 ;  /* 0x0000000504047c24 */ /* 0x001fca000f8e0203 */
[----:B-1----:R-:W-:-:S04]  /*0080*/  ISETP.GE.AND P0, PT, R4, R5, PT ;  /* 0x000000050400720c */ /* 0x002fc80003f06270 */
[----:B--2---:R-:W-:-:S13]  /*0090*/  ISETP.LE.OR P0, PT, R0, UR4, P0 ;  /* 0x0000000400007c0c */ /* 0x004fda0008703670 */
[----:B------:R-:W-:Y:S05]  /*00a0*/  @P0 EXIT ;  /* 0x000000000000094d */ /* 0x000fea0003800000 */
[----:B------:R-:W0:Y:S01]  /*00b0*/  LDC R0, c[0x0][0x384] ;  /* 0x0000e100ff007b82 */ /* 0x000e220000000800 */
[----:B------:R-:W-:Y:S01]  /*00c0*/  IMAD R6, R5, UR4, RZ ;  /* 0x0000000405067c24 */ /* 0x000fe2000f8e02ff */
[C---:B0-----:R-:W-:Y:S01]  /*00d0*/  ISETP.GE.AND P0, PT, R0.reuse, 0x1, PT ;  /* 0x000000010000780c */ /* 0x041fe20003f06270 */
[----:B------:R-:W-:-:S12]  /*00e0*/  IMAD R5, R0, UR4, RZ ;  /* 0x0000000400057c24 */ /* 0x000fd8000f8e02ff */
[----:B------:R-:W-:Y:S05]  /*00f0*/  @!P0 EXIT ;  /* 0x000000000000894d */ /* 0x000fea0003800000 */
[----:B------:R-:W0:Y:S01]  /*0100*/  LDC.64 R8, c[0x0][0x390] ;  /* 0x0000e400ff087b82 */ /* 0x000e220000000a00 */
[----:B------:R-:W-:Y:S01]  /*0110*/  IMAD R5, R5, 0x3, RZ ;  /* 0x0000000305057824 */ /* 0x000fe200078e02ff */
[----:B------:R-:W1:Y:S06]  /*0120*/  LDCU.64 UR4, c[0x0][0x358] ;  /* 0x00006b00ff0477ac */ /* 0x000e6c0008000a00 */
[----:B------:R-:W2:Y:S08]  /*0130*/  LDC.64 R14, c[0x0][0x3b0] ;  /* 0x0000ec00ff0e7b82 */ /* 0x000eb00000000a00 */
[----:B------:R-:W3:Y:S01]  /*0140*/  LDC R7, c[0x0][0x38c] ;  /* 0x0000e300ff077b82 */ /* 0x000ee20000000800 */
[----:B0-----:R-:W-:-:S02]  /*0150*/  IMAD R3, R6, R9, RZ ;  /* 0x0000000906037224 */ /* 0x001fc400078e02ff */
[----:B------:R-:W-:Y:S01]  /*0160*/  FMUL R0, R8, R8 ;  /* 0x0000000808007220 */ /* 0x000fe20000400000 */
[C---:B------:R-:W-:Y:S01]  /*0170*/  LOP3.LUT R8, R9.reuse, 0x3, RZ, 0xc0, !PT ;  /* 0x0000000309087812 */ /* 0x040fe200078ec0ff */
[----:B------:R-:W-:Y:S01]  /*0180*/  IMAD R6, R6, 0x3, RZ ;  /* 0x0000000306067824 */ /* 0x000fe200078e02ff */
[----:B------:R-:W-:Y:S02]  /*0190*/  LOP3.LUT R2, R9, 0x7, RZ, 0xc0, !PT ;  /* 0x0000000709027812 */ /* 0x000fe400078ec0ff */
[----:B------:R-:W-:Y:S01]  /*01a0*/  VIMNMX.U32 R8, PT, PT, R8, 0x2, PT ;  /* 0x0000000208087848 */ /* 0x000fe20003fe0000 */
[----:B--2---:R-:W-:Y:S01]  /*01b0*/  IMAD.WIDE R14, R3, 0x4, R14 ;  /* 0x00000004030e7825 */ /* 0x004fe200078e020e */
[----:B------:R-:W-:Y:S02]  /*01c0*/  LOP3.LUT R3, R9, 0x7ffffff8, RZ, 0xc0, !PT ;  /* 0x7ffffff809037812 */ /* 0x000fe400078ec0ff */
[----:B------:R-:W-:-:S03]  /*01d0*/  IADD3 R12, P0, PT, R14, 0x10, RZ ;  /* 0x000000100e0c7810 */ /* 0x000fc60007f1e0ff */
[----:B------:R-:W-:Y:S02]  /*01e0*/  IMAD.MOV R9, RZ, RZ, -R3 ;  /* 0x000000ffff097224 */ /* 0x000fe400078e0a03 */
[----:B---3--:R-:W-:Y:S01]  /*01f0*/  FMUL R7, R7, R7 ;  /* 0x0000000707077220 */ /* 0x008fe20000400000 */
[----:B-1----:R-:W-:-:S07]  /*0200*/  IMAD.X R13, RZ, RZ, R15, P0 ;  /* 0x000000ffff0d7224 */ /* 0x002fce00000e060f */
.L_x_11:
[----:B------:R-:W0:Y:S01]  /*0210*/  LDCU.64 UR6, c[0x0][0x3a0] ;  /* 0x00007400ff0677ac */ /* 0x000e220008000a00 */
[----:B------:R-:W-:Y:S01]  /*0220*/  IMAD R11, R4, 0x3, RZ ;  /* 0x00000003040b7824 */ /* 0x000fe200078e02ff */
[----:B------:R-:W1:Y:S04]  /*0230*/  LDCU UR8, c[0x0][0x388] ;  /* 0x00007100ff0877ac */ /* 0x000e680008000800 */
[----:B------:R-:W-:Y:S02]  /*0240*/  SHF.R.S32.HI R17, RZ, 0x1f, R11 ;  /* 0x0000001fff117819 */ /* 0x000fe4000001140b */
[----:B------:R-:W-:-:S04]  /*0250*/  IADD3 R11, P0, PT, R6, R11, RZ ;  /* 0x0000000b060b7210 */ /* 0x000fc80007f1e0ff */
[----:B------:R-:W-:Y:S02]  /*0260*/  LEA.HI.X.SX32 R10, R6, R17, 0x1, P0 ;  /* 0x00000011060a7211 */ /* 0x000fe400000f0eff */
[C---:B0-----:R-:W-:Y:S01]  /*0270*/  LEA R16, P0, R11.reuse, UR6, 0x2 ;  /* 0x000000060b107c11 */ /* 0x041fe2000f8010ff */
[----:B------:R-:W0:Y:S03]  /*0280*/  LDCU UR6, c[0x0][0x398] ;  /* 0x00007300ff0677ac */ /* 0x000e260008000800 */
[----:B------:R-:W-:Y:S01]  /*0290*/  LEA.HI.X R17, R11, UR7, R10, 0x2, P0 ;  /* 0x000000070b117c11 */ /* 0x000fe200080f140a */
[----:B------:R-:W2:Y:S04]  /*02a0*/  LDCU UR7, c[0x0][0x394] ;  /* 0x00007280ff0777ac */ /* 0x000ea80008000800 */
[----:B------:R3:W5:Y:S04]  /*02b0*/  LDG.E.CONSTANT R10, desc[UR4][R16.64] ;  /* 0x00000004100a7981 */ /* 0x000768000c1e9900 */
[----:B------:R3:W5:Y:S04]  /*02c0*/  LDG.E.CONSTANT R11, desc[UR4][R16.64+0x4] ;  /* 0x00000404100b7981 */ /* 0x000768000c1e9900 */
[----:B------:R3:W5:Y:S01]  /*02d0*/  LDG.E.CONSTANT R20, desc[UR4][R16.64+0x8] ;  /* 0x0000080410147981 */ /* 0x000762000c1e9900 */
[----:B------:R-:W-:Y:S01]  /*02e0*/  BSSY.RECONVERGENT B0, `(.L_x_0) ;  /* 0x000005d000007945 */ /* 0x000fe20003800200 */
[----:B------:R-:W-:Y:S01]  /*02f0*/  CS2R R22, SRZ ;  /* 0x0000000000167805 */ /* 0x000fe2000001ff00 */
[----:B--2---:R-:W-:-:S02]  /*0300*/  IMAD R21, R4, UR7, RZ ;  /* 0x0000000704157c24 */ /* 0x004fc4000f8e02ff */
[----:B0-----:R-:W-:-:S05]  /*0310*/  VIADD R4, R4, UR6 ;  /* 0x0000000604047c36 */ /* 0x001fca0008000000 */
[----:B-1-3--:R-:W-:-:S13]  /*0320*/  ISETP.GE.AND P1, PT, R4, UR8, PT ;  /* 0x0000000804007c0c */ /* 0x00afda000bf26270 */
.L_x_10:
[----:B------:R-:W0:Y:S01]  /*0330*/  LDCU.64 UR6, c[0x0][0x3a8] ;  /* 0x00007500ff0677ac */ /* 0x000e220008000a00 */
[----:B------:R-:W-:-:S05]  /*0340*/  IMAD R16, R23, 0x3, RZ ;  /* 0x0000000317107824 */ /* 0x000fca00078e02ff */
[----:B------:R-:W-:-:S04]  /*0350*/  IADD3 R17, P0, PT, R16, R5, RZ ;  /* 0x0000000510117210 */ /* 0x000fc80007f1e0ff */
[----:B------:R-:W-:Y:S02]  /*0360*/  LEA.HI.X.SX32 R18, R5, RZ, 0x1, P0 ;  /* 0x000000ff05127211 */ /* 0x000fe400000f0eff */
[----:B0-----:R-:W-:-:S04]  /*0370*/  LEA R16, P0, R17, UR6, 0x2 ;  /* 0x0000000611107c11 */ /* 0x001fc8000f8010ff */
[----:B------:R-:W-:-:S05]  /*0380*/  LEA.HI.X R17, R17, UR7, R18, 0x2, P0 ;  /* 0x0000000711117c11 */ /* 0x000fca00080f1412 */
[----:B------:R-:W2:Y:S04]  /*0390*/  LDG.E.CONSTANT R18, desc[UR4][R16.64+0x4] ;  /* 0x0000040410127981 */ /* 0x000ea8000c1e9900 */
[----:B------:R-:W3:Y:S04]  /*03a0*/  LDG.E.CONSTANT R19, desc[UR4][R16.64] ;  /* 0x0000000410137981 */ /* 0x000ee8000c1e9900 */
[----:B------:R-:W4:Y:S01]  /*03b0*/  LDG.E.CONSTANT R25, desc[UR4][R16.64+0x8] ;  /* 0x0000080410197981 */ /* 0x000f22000c1e9900 */
[----:B------:R-:W-:Y:S01]  /*03c0*/  BSSY.RELIABLE B1, `(.L_x_1) ;  /* 0x000004a000017945 */ /* 0x000fe20003800100 */
[----:B--2---:R-:W-:-:S04]  /*03d0*/  FSETP.NEU.AND P0, PT, R18, RZ, PT ;  /* 0x000000ff1200720b */ /* 0x004fc80003f0d000 */
[----:B---3--:R-:W-:-:S04]  /*03e0*/  FSETP.EQ.AND P0, PT, R19, RZ, !P0 ;  /* 0x000000ff1300720b */ /* 0x008fc80004702000 */
[----:B----4-:R-:W-:-:S13]  /*03f0*/  FSETP.EQ.AND P0, PT, R25, RZ, P0 ;  /* 0x000000ff1900720b */ /* 0x010fda0000702000 */
[----:B-----5:R-:W-:Y:S01]  /*0400*/  @!P0 FADD R18, R11, -R18 ;  /* 0x800000120b128221 */ /* 0x020fe20000000000 */
[----:B------:R-:W-:Y:S01]  /*0410*/  @!P0 FADD R19, R10, -R19 ;  /* 0x800000130a138221 */ /* 0x000fe20000000000 */
[----:B------:R-:W-:Y:S02]  /*0420*/  @!P0 FADD R25, R20, -R25 ;  /* 0x8000001914198221 */ /* 0x000fe40000000000 */
[----:B------:R-:W-:Y:S01]  /*0430*/  @!P0 FMUL R24, R18, R18 ;  /* 0x0000001212188220 */ /* 0x000fe20000400000 */
[----:B------:R-:W-:-:S03]  /*0440*/  FADD R18, R0, 1 ;  /* 0x3f80000000127421 */ /* 0x000fc60000000000 */
[----:B------:R-:W-:-:S04]  /*0450*/  @!P0 FFMA R24, R19, R19, R24 ;  /* 0x0000001313188223 */ /* 0x000fc80000000018 */
[----:B------:R-:W-:-:S05]  /*0460*/  @!P0 FFMA R18, R25, R25, R24 ;  /* 0x0000001919128223 */ /* 0x000fca0000000018 */
[C---:B------:R-:W-:Y:S02]  /*0470*/  FSETP.GEU.AND P0, PT, R18.reuse, R0, PT ;  /* 0x000000001200720b */ /* 0x040fe40003f0e000 */
[C---:B------:R-:W-:Y:S02]  /*0480*/  FSETP.NEU.AND P2, PT, R18.reuse, RZ, PT ;  /* 0x000000ff1200720b */ /* 0x040fe40003f4d000 */
[----:B------:R-:W-:-:S13]  /*0490*/  FSETP.LTU.OR P0, PT, R18, R7, P0 ;  /* 0x000000071200720b */ /* 0x000fda0000709400 */
[----:B------:R-:W-:Y:S05]  /*04a0*/  @P0 BRA P2, `(.L_x_2) ;  /* 0x0000000000ec0947 */ /* 0x000fea0001000000 */
[----:B------:R-:W0:Y:S01]  /*04b0*/  LDC R24, c[0x0][0x394] ;  /* 0x0000e500ff187b82 */ /* 0x000e220000000800 */
[----:B------:R-:W-:Y:S01]  /*04c0*/  BSSY.RECONVERGENT B2, `(.L_x_3) ;  /* 0x0000032000027945 */ /* 0x000fe20003800200 */
[----:B0-----:R-:W-:-:S04]  /*04d0*/  ISETP.GT.AND P0, PT, R24, RZ, PT ;  /* 0x000000ff1800720c */ /* 0x001fc80003f04270 */
[----:B------:R-:W-:-:S13]  /*04e0*/  ISETP.EQ.AND P0, PT, R22, RZ, P0 ;  /* 0x000000ff1600720c */ /* 0x000fda0000702270 */
[----:B------:R-:W-:Y:S05]  /*04f0*/  @!P0 BRA `(.L_x_4) ;  /* 0x0000000000b88947 */ /* 0x000fea0003800000 */
[----:B------:R-:W-:Y:S01]  /*0500*/  ISETP.GE.U32.AND P0, PT, R24, 0x8, PT ;  /* 0x000000081800780c */ /* 0x000fe20003f06070 */
[----:B------:R-:W-:-:S12]  /*0510*/  HFMA2 R26, -RZ, RZ, 0, 0 ;  /* 0x00000000ff1a7431 */ /* 0x000fd800000001ff */
[----:B------:R-:W-:Y:S05]  /*0520*/  @!P0 BRA `(.L_x_5) ;  /* 0x0000000000488947 */ /* 0x000fea0003800000 */
[----:B------:R-:W-:Y:S01]  /*0530*/  BSSY.RECONVERGENT B3, `(.L_x_6) ;  /* 0x0000010000037945 */ /* 0x000fe20003800200 */
[----:B------:R-:W-:Y:S02]  /*0540*/  IMAD.MOV.U32 R19, RZ, RZ, R21 ;  /* 0x000000ffff137224 */ /* 0x000fe400078e0015 */
[----:B------:R-:W-:-:S07]  /*0550*/  IMAD.MOV.U32 R18, RZ, RZ, R9 ;  /* 0x000000ffff127224 */ /* 0x000fce00078e0009 */
.L_x_7:
[C---:B0-----:R-:W-:Y:S01]  /*0560*/  IMAD.WIDE R16, R19.reuse, 0x4, R12 ;  /* 0x0000000413107825 */ /* 0x041fe200078e020c */
[----:B------:R-:W-:-:S03]  /*0570*/  IADD3 R19, PT, PT, R19, 0x8, RZ ;  /* 0x0000000813137810 */ /* 0x000fc60007ffe0ff */
[----:B------:R-:W-:Y:S01]  /*0580*/  VIADD R18, R18, 0x8 ;  /* 0x0000000812127836 */ /* 0x000fe20000000000 */
[----:B------:R0:W-:Y:S04]  /*0590*/  STG.E desc[UR4][R16.64+-0x10], R23 ;  /* 0xfffff01710007986 */ /* 0x0001e8000c101904 */
[----:B------:R0:W-:Y:S01]  /*05a0*/  STG.E desc[UR4][R16.64+-0xc], R23 ;  /* 0xfffff41710007986 */ /* 0x0001e2000c101904 */
[----:B------:R-:W-:-:S03]  /*05b0*/  ISETP.NE.AND P0, PT, R18, RZ, PT ;  /* 0x000000ff1200720c */ /* 0x000fc60003f05270 */
[----:B------:R0:W-:Y:S04]  /*05c0*/  STG.E desc[UR4][R16.64+-0x8], R23 ;  /* 0xfffff81710007986 */ /* 0x0001e8000c101904 */
[----:B------:R0:W-:Y:S04]  /*05d0*/  STG.E desc[UR4][R16.64+-0x4], R23 ;  /* 0xfffffc1710007986 */ /* 0x0001e8000c101904 */
[----:B------:R0:W-:Y:S04]  /*05e0*/  STG.E desc[UR4][R16.64], R23 ;  /* 0x0000001710007986 */ /* 0x0001e8000c101904 */
[----:B------:R0:W-:Y:S04]  /*05f0*/  STG.E desc[UR4][R16.64+0x4], R23 ;  /* 0x0000041710007986 */ /* 0x0001e8000c101904 */
[----:B------:R0:W-:Y:S04]  /*0600*/  STG.E desc[UR4][R16.64+0x8], R23 ;  /* 0x0000081710007986 */ /* 0x0001e8000c101904 */
[----:B------:R0:W-:Y:S01]  /*0610*/  STG.E desc[UR4][R16.64+0xc], R23 ;  /* 0x00000c1710007986 */ /* 0x0001e2000c101904 */
[----:B------:R-:W-:Y:S05]  /*0620*/  @P0 BRA `(.L_x_7) ;  /* 0xfffffffc00cc0947 */ /* 0x000fea000383ffff */
[----:B------:R-:W-:Y:S05]  /*0630*/  BSYNC.RECONVERGENT B3 ;  /* 0x0000000000037941 */ /* 0x000fea0003800200 */
.L_x_6:
[----:B------:R-:W-:-:S07]  /*0640*/  IMAD.MOV.U32 R26, RZ, RZ, R3 ;  /* 0x000000ffff1a7224 */ /* 0x000fce00078e0003 */
.L_x_5:
[----:B------:R-:W-:-:S13]  /*0650*/  ISETP.NE.AND P0, PT, R2, RZ, PT ;  /* 0x000000ff0200720c */ /* 0x000fda0003f05270 */
[----:B------:R-:W-:Y:S05]  /*0660*/  @!P0 BRA `(.L_x_4) ;  /* 0x00000000005c8947 */ /* 0x000fea0003800000 */
[----:B------:R-:W-:Y:S02]  /*0670*/  IMAD.SHL.U32 R18, R8, 0x4, RZ ;  /* 0x0000000408127824 */ /* 0x000fe400078e00ff */
[----:B0-----:R-:W-:Y:S02]  /*0680*/  VIADD R17, R2, 0xffffffff ;  /* 0xffffffff02117836 */ /* 0x001fe40000000000 */
[----:B------:R-:W0:Y:S03]  /*0690*/  LDC R16, c[0x2][R18] ;  /* 0x0080000012107b82 */ /* 0x000e260000000800 */
[----:B------:R-:W-:Y:S02]  /*06a0*/  ISETP.GE.U32.AND P0, PT, R17, 0x3, PT ;  /* 0x000000031100780c */ /* 0x000fe40003f06070 */
[----:B0-----:R-:W-:-:S11]  /*06b0*/  SHF.R.S32.HI R17, RZ, 0x1f, R16 ;  /* 0x0000001fff117819 */ /* 0x001fd60000011410 */
[----:B------:R-:W-:Y:S05]  /*06c0*/  @!P0 BRA `(.L_x_8) ;  /* 0x00000000001c8947 */ /* 0x000fea0003800000 */
[----:B------:R-:W-:Y:S01]  /*06d0*/  IADD3 R19, PT, PT, R21, R26, RZ ;  /* 0x0000001a15137210 */ /* 0x000fe20007ffe0ff */
[----:B------:R-:W-:-:S04]  /*06e0*/  VIADD R26, R26, 0x4 ;  /* 0x000000041a1a7836 */ /* 0x000fc80000000000 */
[----:B------:R-:W-:-:S05]  /*06f0*/  IMAD.WIDE R18, R19, 0x4, R14 ;  /* 0x0000000413127825 */ /* 0x000fca00078e020e */
[----:B------:R0:W-:Y:S04]  /*0700*/  STG.E desc[UR4][R18.64], R23 ;  /* 0x0000001712007986 */ /* 0x0001e8000c101904 */
[----:B------:R0:W-:Y:S04]  /*0710*/  STG.E desc[UR4][R18.64+0x4], R23 ;  /* 0x0000041712007986 */ /* 0x0001e8000c101904 */
[----:B------:R0:W-:Y:S04]  /*0720*/  STG.E desc[UR4][R18.64+0x8], R23 ;  /* 0x0000081712007986 */ /* 0x0001e8000c101904 */
[----:B------:R0:W-:Y:S02]  /*0730*/  STG.E desc[UR4][R18.64+0xc], R23 ;  /* 0x00000c1712007986 */ /* 0x0001e4000c101904 */
.L_x_8:
[----:B------:R-:W-:Y:S05]  /*0740*/  BRX R16 -0x750                              (*"BRANCH_TARGETS .L_x_4,.L_x_15,.L_x_16"*) ;  /* 0xfffffff8102c7949 */ /* 0x000fea000383ffff */
.L_x_16:
[----:B------:R-:W-:Y:S01]  /*0750*/  IMAD.IADD R17, R21, 0x1, R26 ;  /* 0x0000000115117824 */ /* 0x000fe200078e021a */
[----:B------:R-:W-:-:S03]  /*0760*/  IADD3 R26, PT, PT, R26, 0x2, RZ ;  /* 0x000000021a1a7810 */ /* 0x000fc60007ffe0ff */
[----:B------:R-:W-:-:S05]  /*0770*/  IMAD.WIDE R16, R17, 0x4, R14 ;  /* 0x0000000411107825 */ /* 0x000fca00078e020e */
[----:B------:R1:W-:Y:S04]  /*0780*/  STG.E desc[UR4][R16.64], R23 ;  /* 0x0000001710007986 */ /* 0x0003e8000c101904 */
[----:B------:R1:W-:Y:S02]  /*0790*/  STG.E desc[UR4][R16.64+0x4], R23 ;  /* 0x0000041710007986 */ /* 0x0003e4000c101904 */
.L_x_15:
[----:B------:R-:W-:-:S13]  /*07a0*/  LOP3.LUT P0, RZ, R24, 0x1, RZ, 0xc0, !PT ;  /* 0x0000000118ff7812 */ /* 0x000fda000780c0ff */
[----:B-1----:R-:W-:-:S04]  /*07b0*/  @P0 IMAD.IADD R17, R21, 0x1, R26 ;  /* 0x0000000115110824 */ /* 0x002fc800078e021a */
[----:B------:R-:W-:-:S05]  /*07c0*/  @P0 IMAD.WIDE R16, R17, 0x4, R14 ;  /* 0x0000000411100825 */ /* 0x000fca00078e020e */
[----:B------:R1:W-:Y:S02]  /*07d0*/  @P0 STG.E desc[UR4][R16.64], R23 ;  /* 0x0000001710000986 */ /* 0x0003e4000c101904 */
.L_x_4:
[----:B------:R-:W-:Y:S05]  /*07e0*/  BSYNC.RECONVERGENT B2 ;  /* 0x0000000000027941 */ /* 0x000fea0003800200 */
.L_x_3:
[----:B01----:R-:W-:Y:S01]  /*07f0*/  IMAD.IADD R17, R21, 0x1, R22 ;  /* 0x0000000115117824 */ /* 0x003fe200078e0216 */
[----:B------:R-:W-:-:S03]  /*0800*/  IADD3 R22, PT, PT, R22, 0x1, RZ ;  /* 0x0000000116167810 */ /* 0x000fc60007ffe0ff */
[----:B------:R-:W-:Y:S01]  /*0810*/  IMAD.WIDE R16, R17, 0x4, R14 ;  /* 0x0000000411107825 */ /* 0x000fe200078e020e */
[----:B------:R-:W-:-:S04]  /*0820*/  ISETP.GE.AND P0, PT, R22, R24, PT ;  /* 0x000000181600720c */ /* 0x000fc80003f06270 */
[----:B------:R0:W-:Y:S09]  /*0830*/  STG.E desc[UR4][R16.64], R23 ;  /* 0x0000001710007986 */ /* 0x0001f2000c101904 */
[----:B------:R-:W-:Y:S05]  /*0840*/  @P0 BREAK.RELIABLE B1 ;  /* 0x0000000000010942 */ /* 0x000fea0003800100 */
[----:B0-----:R-:W-:Y:S05]  /*0850*/  @P0 BRA `(.L_x_9) ;  /* 0x0000000000140947 */ /* 0x001fea0003800000 */
.L_x_2:
[----:B------:R-:W-:Y:S05]  /*0860*/  BSYNC.RELIABLE B1 ;  /* 0x0000000000017941 */ /* 0x000fea0003800100 */
.L_x_1:
[----:B------:R-:W0:Y:S01]  /*0870*/  LDCU UR6, c[0x0][0x384] ;  /* 0x00007080ff0677ac */ /* 0x000e220008000800 */
[----:B------:R-:W-:-:S05]  /*0880*/  VIADD R23, R23, 0x1 ;  /* 0x0000000117177836 */ /* 0x000fca0000000000 */
[----:B0-----:R-:W-:-:S13]  /*0890*/  ISETP.NE.AND P0, PT, R23, UR6, PT ;  /* 0x0000000617007c0c */ /* 0x001fda000bf05270 */
[----:B------:R-:W-:Y:S05]  /*08a0*/  @P0 BRA `(.L_x_10) ;  /* 0xfffffff800a00947 */ /* 0x000fea000383ffff */
.L_x_9:
[----:B------:R-:W-:Y:S05]  /*08b0*/  BSYNC.RECONVERGENT B0 ;  /* 0x0000000000007941 */ /* 0x000fea0003800200 */
.L_x_0:
[----:B------:R-:W-:Y:S05]  /*08c0*/  @!P1 BRA `(.L_x_11) ;  /* 0xfffffff800509947 */ /* 0x000fea000383ffff */
[----:B------:R-:W-:Y:S05]  /*08d0*/  EXIT ;  /* 0x000000000000794d */ /* 0x000fea0003800000 */
.L_x_12:
[----:B------:R-:W-:-:S00]  /*08e0*/  BRA `(.L_x_12) ;  /* 0xfffffffc00fc7947 */ /* 0x000fc0000383ffff */
[----:B------:R-:W-:-:S00]  /*08f0*/  NOP ;  /* 0x0000000000007918 */ /* 0x000fc00000000000 */
        /* <DEDUP_REMOVED lines=8> */
.L_x_17:


//--------------------- .nv.shared.reserved.0     --------------------------
	.section	.nv.shared.reserved.0,"aw",@nobits
	.weak		__nv_reservedSMEM_offset_0_alias
	.size		__nv_reservedSMEM_offset_0_alias, 0, 64
	.other		__nv_reservedSMEM_offset_0_alias,@"STO_CUDA_RESERVED_SHARED STV_DEFAULT"
__nv_reservedSMEM_offset_0_alias:
	.zero		0
	.zero		64


//--------------------- .nv.constant0._Z23voxel_ball_query_kerneliiiffiiPKfS0_Pi --------------------------
	.section	.nv.constant0._Z23voxel_ball_query_kerneliiiffiiPKfS0_Pi,"a",@progbits
	.sectionflags	@""
	.align	4
.nv.constant0._Z23voxel_ball_query_kerneliiiffiiPKfS0_Pi:
	.zero		952


//--------------------- SYMBOLS --------------------------

	.type		.nv.reservedSmem.offset0,@object
	.size		.nv.reservedSmem.offset0,0x4
